	.headerflags	@"EF_CUDA_TEXMODE_UNIFIED EF_CUDA_64BIT_ADDRESS EF_CUDA_ACCELERATORS EF_CUDA_SM90 EF_CUDA_VIRTUAL_SM(EF_CUDA_SM90)"
	.elftype	@"ET_EXEC"


//--------------------- .nv.info                  --------------------------
	.section	.nv.info,"",@"SHT_CUDA_INFO"
	.align	4


	//----- nvinfo : EIATTR_REGCOUNT
	.align		4
        /*0000*/ 	.byte	0x04, 0x2f
        /*0002*/ 	.short	(.L_1 - .L_0)
	.align		4
.L_0:
        /*0004*/ 	.word	index@(triton_poi_fused__unsafe_index_add_convolution_mul_sub_3)
        /*0008*/ 	.word	0x00000014


	//----- nvinfo : EIATTR_MIN_STACK_SIZE
	.align		4
.L_1:
        /*000c*/ 	.byte	0x04, 0x12
        /*000e*/ 	.short	(.L_3 - .L_2)
	.align		4
.L_2:
        /*0010*/ 	.word	index@(triton_poi_fused__unsafe_index_add_convolution_mul_sub_3)
        /*0014*/ 	.word	0x00000000


	//----- nvinfo : EIATTR_FRAME_SIZE
	.align		4
.L_3:
        /*0018*/ 	.byte	0x04, 0x11
        /*001a*/ 	.short	(.L_5 - .L_4)
	.align		4
.L_4:
        /*001c*/ 	.word	index@(triton_poi_fused__unsafe_index_add_convolution_mul_sub_3)
        /*0020*/ 	.word	0x00000000


	//----- nvinfo : EIATTR_MIN_STACK_SIZE
	.align		4
.L_5:
        /*0024*/ 	.byte	0x04, 0x12
        /*0026*/ 	.short	(.L_7 - .L_6)
	.align		4
.L_6:
        /*0028*/ 	.word	index@(triton_poi_fused__unsafe_index_add_convolution_mul_sub_3)
        /*002c*/ 	.word	0x00000000
.L_7:


//--------------------- .nv.info.triton_poi_fused__unsafe_index_add_convolution_mul_sub_3 --------------------------
	.section	.nv.info.triton_poi_fused__unsafe_index_add_convolution_mul_sub_3,"",@"SHT_CUDA_INFO"
	.sectionflags	@""
	.align	4


	//----- nvinfo : EIATTR_CUDA_API_VERSION
	.align		4
        /*0000*/ 	.byte	0x04, 0x37
        /*0002*/ 	.short	(.L_9 - .L_8)
.L_8:
        /*0004*/ 	.word	0x0000007c


	//----- nvinfo : EIATTR_KPARAM_INFO
	.align		4
.L_9:
        /*0008*/ 	.byte	0x04, 0x17
        /*000a*/ 	.short	(.L_11 - .L_10)
.L_10:
        /*000c*/ 	.word	0x00000000
        /*0010*/ 	.short	0x0007
        /*0012*/ 	.short	0x0038
        /*0014*/ 	.byte	0x00, 0xf0, 0x11, 0x00


	//----- nvinfo : EIATTR_KPARAM_INFO
	.align		4
.L_11:
        /*0018*/ 	.byte	0x04, 0x17
        /*001a*/ 	.short	(.L_13 - .L_12)
.L_12:
        /*001c*/ 	.word	0x00000000
        /*0020*/ 	.short	0x0006
        /*0022*/ 	.short	0x0030
        /*0024*/ 	.byte	0x00, 0xf4, 0x21, 0x00


	//----- nvinfo : EIATTR_KPARAM_INFO
	.align		4
.L_13:
        /*0028*/ 	.byte	0x04, 0x17
        /*002a*/ 	.short	(.L_15 - .L_14)
.L_14:
        /*002c*/ 	.word	0x00000000
        /*0030*/ 	.short	0x0005
        /*0032*/ 	.short	0x0028
        /*0034*/ 	.byte	0x00, 0xf4, 0x21, 0x00


	//----- nvinfo : EIATTR_KPARAM_INFO
	.align		4
.L_15:
        /*0038*/ 	.byte	0x04, 0x17
        /*003a*/ 	.short	(.L_17 - .L_16)
.L_16:
        /*003c*/ 	.word	0x00000000
        /*0040*/ 	.short	0x0004
        /*0042*/ 	.short	0x0020
        /*0044*/ 	.byte	0x00, 0xf4, 0x21, 0x00


	//----- nvinfo : EIATTR_KPARAM_INFO
	.align		4
.L_17:
        /*0048*/ 	.byte	0x04, 0x17
        /*004a*/ 	.short	(.L_19 - .L_18)
.L_18:
        /*004c*/ 	.word	0x00000000
        /*0050*/ 	.short	0x0003
        /*0052*/ 	.short	0x0018
        /*0054*/ 	.byte	0x00, 0xf4, 0x21, 0x00


	//----- nvinfo : EIATTR_KPARAM_INFO
	.align		4
.L_19:
        /*0058*/ 	.byte	0x04, 0x17
        /*005a*/ 	.short	(.L_21 - .L_20)
.L_20:
        /*005c*/ 	.word	0x00000000
        /*0060*/ 	.short	0x0002
        /*0062*/ 	.short	0x0010
        /*0064*/ 	.byte	0x00, 0xf4, 0x21, 0x00


	//----- nvinfo : EIATTR_KPARAM_INFO
	.align		4
.L_21:
        /*0068*/ 	.byte	0x04, 0x17
        /*006a*/ 	.short	(.L_23 - .L_22)
.L_22:
        /*006c*/ 	.word	0x00000000
        /*0070*/ 	.short	0x0001
        /*0072*/ 	.short	0x0008
        /*0074*/ 	.byte	0x00, 0xf4, 0x21, 0x00


	//----- nvinfo : EIATTR_KPARAM_INFO
	.align		4
.L_23:
        /*0078*/ 	.byte	0x04, 0x17
        /*007a*/ 	.short	(.L_25 - .L_24)
.L_24:
        /*007c*/ 	.word	0x00000000
        /*0080*/ 	.short	0x0000
        /*0082*/ 	.short	0x0000
        /*0084*/ 	.byte	0x00, 0xf4, 0x21, 0x00


	//----- nvinfo : EIATTR_SPARSE_MMA_MASK
	.align		4
.L_25:
        /*0088*/ 	.byte	0x03, 0x50
        /*008a*/ 	.short	0x0000


	//----- nvinfo : EIATTR_MAXREG_COUNT
	.align		4
        /*008c*/ 	.byte	0x03, 0x1b
        /*008e*/ 	.short	0x00ff


	//----- nvinfo : EIATTR_EXIT_INSTR_OFFSETS
	.align		4
        /*0090*/ 	.byte	0x04, 0x1c
        /*0092*/ 	.short	(.L_27 - .L_26)


	//   ....[0]....
.L_26:
        /*0094*/ 	.word	0x00000230


	//   ....[1]....
        /*0098*/ 	.word	0x00000250


	//----- nvinfo : EIATTR_REQNTID
	.align		4
.L_27:
        /*009c*/ 	.byte	0x04, 0x10
        /*009e*/ 	.short	(.L_29 - .L_28)
.L_28:
        /*00a0*/ 	.word	0x00000020
        /*00a4*/ 	.word	0x00000001
        /*00a8*/ 	.word	0x00000001


	//----- nvinfo : EIATTR_CBANK_PARAM_SIZE
	.align		4
.L_29:
        /*00ac*/ 	.byte	0x03, 0x19
        /*00ae*/ 	.short	0x003c


	//----- nvinfo : EIATTR_PARAM_CBANK
	.align		4
        /*00b0*/ 	.byte	0x04, 0x0a
        /*00b2*/ 	.short	(.L_31 - .L_30)
	.align		4
.L_30:
        /*00b4*/ 	.word	index@(.nv.constant0.triton_poi_fused__unsafe_index_add_convolution_mul_sub_3)
        /*00b8*/ 	.short	0x0210
        /*00ba*/ 	.short	0x003c


	//----- nvinfo : EIATTR_SW_WAR
	.align		4
.L_31:
        /*00bc*/ 	.byte	0x04, 0x36
        /*00be*/ 	.short	(.L_33 - .L_32)
.L_32:
        /*00c0*/ 	.word	0x00000008
.L_33:


//--------------------- .nv.callgraph             --------------------------
	.section	.nv.callgraph,"",@"SHT_CUDA_CALLGRAPH"
	.align	4
	.sectionentsize	8
	.align		4
        /*0000*/ 	.word	0x00000000
	.align		4
        /*0004*/ 	.word	0xffffffff
	.align		4
        /*0008*/ 	.word	0x00000000
	.align		4
        /*000c*/ 	.word	0xfffffffe
	.align		4
        /*0010*/ 	.word	0x00000000
	.align		4
        /*0014*/ 	.word	0xfffffffd
	.align		4
        /*0018*/ 	.word	0x00000000
	.align		4
        /*001c*/ 	.word	0xfffffffc


//--------------------- .text.triton_poi_fused__unsafe_index_add_convolution_mul_sub_3 --------------------------
	.section	.text.triton_poi_fused__unsafe_index_add_convolution_mul_sub_3,"ax",@progbits
	.align	128
        .global         triton_poi_fused__unsafe_index_add_convolution_mul_sub_3
        .type           triton_poi_fused__unsafe_index_add_convolution_mul_sub_3,@function
        .size           triton_poi_fused__unsafe_index_add_convolution_mul_sub_3,(.L_x_1 - triton_poi_fused__unsafe_index_add_convolution_mul_sub_3)
        .other          triton_poi_fused__unsafe_index_add_convolution_mul_sub_3,@"STO_CUDA_ENTRY STV_DEFAULT"
triton_poi_fused__unsafe_index_add_convolution_mul_sub_3:
.text.triton_poi_fused__unsafe_index_add_convolution_mul_sub_3:
[----:B------:R-:W0:Y:S02]  /*0000*/  LDC R1, c[0x0][0x28] ;  /* 0x00000a00ff017b82 */ /* 0x000e240000000800 */
[----:B------:R-:W1:Y:S01]  /*0010*/  S2R R0, SR_TID.X ;  /* 0x0000000000007919 */ /* 0x000e620000002100 */
[----:B------:R-:W2:Y:S01]  /*0020*/  LDC.64 R2, c[0x0][0x220] ;  /* 0x00008800ff027b82 */ /* 0x000ea20000000a00 */
[----:B------:R-:W-:Y:S01]  /*0030*/  HFMA2.MMA R12, -RZ, RZ, 0, 0 ;  /* 0x00000000ff0c7435 */ /* 0x000fe200000001ff */
[----:B------:R-:W-:Y:S01]  /*0040*/  IMAD.MOV.U32 R10, RZ, RZ, RZ ;  /* 0x000000ffff0a7224 */ /* 0x000fe200078e00ff */
[----:B------:R-:W3:Y:S01]  /*0050*/  S2R R11, SR_CTAID.X ;  /* 0x00000000000b7919 */ /* 0x000ee20000002500 */
[----:B------:R-:W-:-:S04]  /*0060*/  ULDC.64 UR4, c[0x0][0x208] ;  /* 0x0000820000047ab9 */ /* 0x000fc80000000a00 */
[----:B------:R-:W4:Y:S08]  /*0070*/  LDC.64 R4, c[0x0][0x228] ;  /* 0x00008a00ff047b82 */ /* 0x000f300000000a00 */
[----:B------:R-:W5:Y:S01]  /*0080*/  LDC.64 R6, c[0x0][0x238] ;  /* 0x00008e00ff067b82 */ /* 0x000f620000000a00 */
[----:B-1----:R-:W-:Y:S01]  /*0090*/  SHF.L.U32 R0, R0, 0x1, RZ ;  /* 0x0000000100007819 */ /* 0x002fe200000006ff */
[----:B----4-:R-:W4:Y:S03]  /*00a0*/  LDG.E R5, desc[UR4][R4.64] ;  /* 0x0000000404057981 */ /* 0x010f26000c1e1900 */
[----:B------:R-:W-:-:S02]  /*00b0*/  LOP3.LUT R0, R0, 0x3e, RZ, 0xc0, !PT ;  /* 0x0000003e00007812 */ /* 0x000fc400078ec0ff */
[----:B---3--:R-:W-:Y:S02]  /*00c0*/  SHF.R.S32.HI R8, RZ, 0x19, R11 ;  /* 0x00000019ff087819 */ /* 0x008fe4000001140b */
[----:B------:R-:W-:Y:S02]  /*00d0*/  LEA R11, R11, R0, 0x6 ;  /* 0x000000000b0b7211 */ /* 0x000fe400078e30ff */
[----:B------:R-:W-:Y:S02]  /*00e0*/  SGXT R0, R8, 0x1 ;  /* 0x000000010800781a */ /* 0x000fe40000000200 */
[----:B------:R-:W-:Y:S02]  /*00f0*/  ISETP.GE.AND P0, PT, R11, 0x40, PT ;  /* 0x000000400b00780c */ /* 0x000fe40003f06270 */
[CC--:B------:R-:W-:Y:S02]  /*0100*/  LEA.HI R8, R0.reuse, R11.reuse, RZ, 0x4 ;  /* 0x0000000b00087211 */ /* 0x0c0fe400078f20ff */
[----:B------:R-:W-:-:S02]  /*0110*/  LEA.HI R0, R0, R11, RZ, 0x2 ;  /* 0x0000000b00007211 */ /* 0x000fc400078f10ff */
[----:B------:R-:W-:Y:S02]  /*0120*/  SHF.R.S32.HI R9, RZ, 0x4, R8 ;  /* 0x00000004ff097819 */ /* 0x000fe40000011408 */
[----:B------:R-:W-:-:S03]  /*0130*/  LOP3.LUT R0, R0, 0xfffffffc, RZ, 0xc0, !PT ;  /* 0xfffffffc00007812 */ /* 0x000fc600078ec0ff */
[----:B--2---:R-:W-:Y:S01]  /*0140*/  IMAD.WIDE R2, R9, 0x4, R2 ;  /* 0x0000000409027825 */ /* 0x004fe200078e0202 */
[----:B------:R-:W-:-:S03]  /*0150*/  CS2R R14, SRZ ;  /* 0x00000000000e7805 */ /* 0x000fc6000001ff00 */
[----:B------:R-:W-:Y:S01]  /*0160*/  IMAD.IADD R9, R11, 0x1, -R0 ;  /* 0x000000010b097824 */ /* 0x000fe200078e0a00 */
[----:B------:R-:W4:Y:S04]  /*0170*/  @!P0 LDG.E.EL R10, desc[UR4][R2.64] ;  /* 0x00000004020a8981 */ /* 0x000f28000c2e1900 */
[----:B------:R1:W2:Y:S01]  /*0180*/  @!P0 LDG.E.EL R12, desc[UR4][R2.64] ;  /* 0x00000004020c8981 */ /* 0x0002a2000c2e1900 */
[----:B-----5:R-:W-:Y:S02]  /*0190*/  IMAD.WIDE R6, R9, 0x4, R6 ;  /* 0x0000000409067825 */ /* 0x020fe400078e0206 */
[----:B------:R-:W1:Y:S03]  /*01a0*/  LDC.64 R8, c[0x0][0x240] ;  /* 0x00009000ff087b82 */ /* 0x000e660000000a00 */
[----:B------:R-:W3:Y:S01]  /*01b0*/  @!P0 LDG.E.EL.64 R14, desc[UR4][R6.64] ;  /* 0x00000004060e8981 */ /* 0x000ee2000c2e1b00 */
[----:B-1----:R-:W-:-:S04]  /*01c0*/  IMAD.WIDE R2, R11, 0x4, R8 ;  /* 0x000000040b027825 */ /* 0x002fc800078e0208 */
[C---:B----4-:R-:W-:Y:S01]  /*01d0*/  FADD R13, R5.reuse, R10 ;  /* 0x0000000a050d7221 */ /* 0x050fe20000000000 */
[----:B--2---:R-:W-:-:S03]  /*01e0*/  FADD R12, R5, R12 ;  /* 0x0000000c050c7221 */ /* 0x004fc60000000000 */
[----:B------:R-:W-:Y:S01]  /*01f0*/  FADD R0, R13, -R13 ;  /* 0x8000000d0d007221 */ /* 0x000fe20000000000 */
[----:B------:R-:W-:-:S03]  /*0200*/  FADD R17, R12, -R12 ;  /* 0x8000000c0c117221 */ /* 0x000fc60000000000 */
[----:B---3--:R-:W-:Y:S01]  /*0210*/  FFMA R14, R0, R14, R13 ;  /* 0x0000000e000e7223 */ /* 0x008fe2000000000d */
[----:B------:R-:W-:Y:S01]  /*0220*/  FFMA R15, R17, R15, R12 ;  /* 0x0000000f110f7223 */ /* 0x000fe2000000000c */
[----:B------:R-:W-:Y:S06]  /*0230*/  @P0 EXIT ;  /* 0x000000000000094d */ /* 0x000fec0003800000 */
[----:B------:R-:W-:Y:S01]  /*0240*/  STG.E.64 desc[UR4][R2.64], R14 ;  /* 0x0000000e02007986 */ /* 0x000fe2000c101b04 */
[----:B------:R-:W-:Y:S05]  /*0250*/  EXIT ;  /* 0x000000000000794d */ /* 0x000fea0003800000 */
.L_x_0:
[----:B------:R-:W-:-:S00]  /*0260*/  BRA `(.L_x_0) ;  /* 0xfffffffc00fc7947 */ /* 0x000fc0000383ffff */
[----:B------:R-:W-:-:S00]  /*0270*/  NOP ;  /* 0x0000000000007918 */ /* 0x000fc00000000000 */
        /* <DEDUP_REMOVED lines=8> */
.L_x_1:


//--------------------- .nv.constant0.triton_poi_fused__unsafe_index_add_convolution_mul_sub_3 --------------------------
	.section	.nv.constant0.triton_poi_fused__unsafe_index_add_convolution_mul_sub_3,"a",@progbits
	.sectionflags	@""
	.align	4
.nv.constant0.triton_poi_fused__unsafe_index_add_convolution_mul_sub_3:
	.zero		588
